//
// Generated by NVIDIA NVVM Compiler
//
// Compiler Build ID: CL-36424714
// Cuda compilation tools, release 13.0, V13.0.88
// Based on NVVM 20.0.0
//

.version 9.0
.target sm_100
.address_size 64

	// .globl	_Z30oned_convolution_tiling_kernelPKfPfi
.const .align 4 .b8 M[20];
// _ZZ30oned_convolution_tiling_kernelPKfPfiE3S_A has been demoted

.visible .entry _Z30oned_convolution_tiling_kernelPKfPfi(
	.param .u64 .ptr .align 1 _Z30oned_convolution_tiling_kernelPKfPfi_param_0,
	.param .u64 .ptr .align 1 _Z30oned_convolution_tiling_kernelPKfPfi_param_1,
	.param .u32 _Z30oned_convolution_tiling_kernelPKfPfi_param_2
)
{
	.reg .pred 	%p<19>;
	.reg .b32 	%r<19>;
	.reg .b32 	%f<33>;
	.reg .b64 	%rd<13>;
	// demoted variable
	.shared .align 4 .b8 _ZZ30oned_convolution_tiling_kernelPKfPfiE3S_A[144];
	ld.param.u64 	%rd3, [_Z30oned_convolution_tiling_kernelPKfPfi_param_0];
	ld.param.u64 	%rd2, [_Z30oned_convolution_tiling_kernelPKfPfi_param_1];
	ld.param.u32 	%r7, [_Z30oned_convolution_tiling_kernelPKfPfi_param_2];
	cvta.to.global.u64 	%rd1, %rd3;
	mov.u32 	%r1, %tid.x;
	mov.u32 	%r2, %ntid.x;
	mov.u32 	%r8, %ctaid.x;
	mad.lo.s32 	%r3, %r2, %r8, %r1;
	setp.ge.s32 	%p1, %r3, %r7;
	shl.b32 	%r9, %r1, 2;
	mov.u32 	%r10, _ZZ30oned_convolution_tiling_kernelPKfPfiE3S_A;
	add.s32 	%r4, %r10, %r9;
	@%p1 bra 	$L__BB0_2;
	mul.wide.s32 	%rd4, %r3, 4;
	add.s64 	%rd5, %rd1, %rd4;
	ld.global.f32 	%f13, [%rd5];
	st.shared.f32 	[%r4+8], %f13;
$L__BB0_2:
	setp.gt.u32 	%p2, %r1, 1;
	@%p2 bra 	$L__BB0_8;
	add.s32 	%r5, %r3, -2;
	setp.lt.s32 	%p3, %r5, 0;
	mov.f32 	%f27, 0f00000000;
	@%p3 bra 	$L__BB0_5;
	mul.wide.u32 	%rd6, %r5, 4;
	add.s64 	%rd7, %rd1, %rd6;
	ld.global.f32 	%f27, [%rd7];
$L__BB0_5:
	st.shared.f32 	[%r4], %f27;
	add.s32 	%r6, %r3, %r2;
	setp.ge.s32 	%p4, %r6, %r7;
	@%p4 bra 	$L__BB0_7;
	mul.wide.s32 	%rd8, %r6, 4;
	add.s64 	%rd9, %rd1, %rd8;
	ld.global.f32 	%f15, [%rd9];
	shl.b32 	%r14, %r2, 2;
	add.s32 	%r15, %r4, %r14;
	st.shared.f32 	[%r15+8], %f15;
	bra.uni 	$L__BB0_8;
$L__BB0_7:
	shl.b32 	%r11, %r2, 2;
	add.s32 	%r12, %r4, %r11;
	mov.b32 	%r13, 0;
	st.shared.u32 	[%r12+8], %r13;
$L__BB0_8:
	setp.ge.s32 	%p5, %r3, %r7;
	bar.sync 	0;
	@%p5 bra 	$L__BB0_20;
	setp.lt.s32 	%p6, %r3, 2;
	add.s32 	%r16, %r3, -2;
	setp.ge.s32 	%p7, %r16, %r7;
	mov.f32 	%f29, 0f00000000;
	or.pred  	%p8, %p6, %p7;
	@%p8 bra 	$L__BB0_11;
	ld.shared.f32 	%f17, [%r4];
	ld.const.f32 	%f18, [M];
	fma.rn.f32 	%f29, %f17, %f18, 0f00000000;
$L__BB0_11:
	setp.lt.s32 	%p9, %r3, 1;
	setp.gt.s32 	%p10, %r3, %r7;
	or.pred  	%p11, %p9, %p10;
	@%p11 bra 	$L__BB0_13;
	ld.shared.f32 	%f19, [%r4+4];
	ld.const.f32 	%f20, [M+4];
	fma.rn.f32 	%f29, %f19, %f20, %f29;
$L__BB0_13:
	setp.lt.s32 	%p12, %r3, 0;
	@%p12 bra 	$L__BB0_15;
	ld.shared.f32 	%f21, [%r4+8];
	ld.const.f32 	%f22, [M+8];
	fma.rn.f32 	%f29, %f21, %f22, %f29;
$L__BB0_15:
	setp.lt.s32 	%p13, %r3, -1;
	add.s32 	%r17, %r3, 1;
	setp.ge.s32 	%p14, %r17, %r7;
	or.pred  	%p15, %p13, %p14;
	@%p15 bra 	$L__BB0_17;
	ld.shared.f32 	%f23, [%r4+12];
	ld.const.f32 	%f24, [M+12];
	fma.rn.f32 	%f29, %f23, %f24, %f29;
$L__BB0_17:
	setp.lt.s32 	%p16, %r3, -2;
	add.s32 	%r18, %r3, 2;
	setp.ge.s32 	%p17, %r18, %r7;
	or.pred  	%p18, %p16, %p17;
	@%p18 bra 	$L__BB0_19;
	ld.shared.f32 	%f25, [%r4+16];
	ld.const.f32 	%f26, [M+16];
	fma.rn.f32 	%f29, %f25, %f26, %f29;
$L__BB0_19:
	cvta.to.global.u64 	%rd10, %rd2;
	mul.wide.s32 	%rd11, %r3, 4;
	add.s64 	%rd12, %rd10, %rd11;
	st.global.f32 	[%rd12], %f29;
$L__BB0_20:
	ret;

}


// ===== COMPILED SASS (sm_100) =====

	.target	sm_100

	.elftype	@"ET_EXEC"


//--------------------- .note.nv.tkinfo           --------------------------
	.section	.note.nv.tkinfo,"",@"SHT_NOTE"
	.sectionflags	@"SHF_NOTE_NV_TKINFO"
	.tkinfo
        /*0018*/ 	.word	0x00000002
        /*0030*/ 	.string	""
        /*0030*/ 	.string	"ptxas"
        /*0030*/ 	.string	"Cuda compilation tools, release 13.0, V13.0.88"
        /*0030*/ 	.string	"Build cuda_13.0.r13.0/compiler.36424714_0"
        /*0030*/ 	.string	"-arch sm_100 -m 64 "



//--------------------- .note.nv.cuinfo           --------------------------
	.section	.note.nv.cuinfo,"",@"SHT_NOTE"
	.sectionflags	@"SHF_NOTE_NV_CUINFO"
        /*0018*/ 	.short	0x0002
        /*001a*/ 	.short	0x0064
        /*001c*/ 	.short	0x0082
	.zero		2


//--------------------- .nv.info                  --------------------------
	.section	.nv.info,"",@"SHT_CUDA_INFO"
	.align	4


	//----- nvinfo : EIATTR_REGCOUNT
	.align		4
        /*0000*/ 	.byte	0x04, 0x2f
        /*0002*/ 	.short	(.L_2 - .L_1)
	.align		4
.L_1:
        /*0004*/ 	.word	index@(_Z30oned_convolution_tiling_kernelPKfPfi)
        /*0008*/ 	.word	0x00000012


	//----- nvinfo : EIATTR_FRAME_SIZE
	.align		4
.L_2:
        /*000c*/ 	.byte	0x04, 0x11
        /*000e*/ 	.short	(.L_4 - .L_3)
	.align		4
.L_3:
        /*0010*/ 	.word	index@(_Z30oned_convolution_tiling_kernelPKfPfi)
        /*0014*/ 	.word	0x00000000


	//----- nvinfo : EIATTR_MIN_STACK_SIZE
	.align		4
.L_4:
        /*0018*/ 	.byte	0x04, 0x12
        /*001a*/ 	.short	(.L_6 - .L_5)
	.align		4
.L_5:
        /*001c*/ 	.word	index@(_Z30oned_convolution_tiling_kernelPKfPfi)
        /*0020*/ 	.word	0x00000000
.L_6:


//--------------------- .nv.compat                --------------------------
	.section	.nv.compat,"",@"SHT_CUDA_COMPAT_INFO"
	.align	4
        /*0000*/ 	.byte	0x02, 0x09, 0x00, 0x00, 0x02, 0x02, 0x01, 0x00, 0x02, 0x05, 0x05, 0x00, 0x03, 0x07, 0x01, 0x01
        /*0010*/ 	.byte	0x02, 0x03, 0x00, 0x00, 0x02, 0x06, 0x01, 0x00, 0x04, 0x0b, 0x08, 0x00, 0x09, 0x00, 0x00, 0x00
        /*0020*/ 	.byte	0x00, 0x00, 0x00, 0x00


//--------------------- .nv.info._Z30oned_convolution_tiling_kernelPKfPfi --------------------------
	.section	.nv.info._Z30oned_convolution_tiling_kernelPKfPfi,"",@"SHT_CUDA_INFO"
	.sectionflags	@""
	.align	4


	//----- nvinfo : EIATTR_CUDA_API_VERSION
	.align		4
        /*0000*/ 	.byte	0x04, 0x37
        /*0002*/ 	.short	(.L_8 - .L_7)
.L_7:
        /*0004*/ 	.word	0x00000082


	//----- nvinfo : EIATTR_KPARAM_INFO
	.align		4
.L_8:
        /*0008*/ 	.byte	0x04, 0x17
        /*000a*/ 	.short	(.L_10 - .L_9)
.L_9:
        /*000c*/ 	.word	0x00000000
        /*0010*/ 	.short	0x0002
        /*0012*/ 	.short	0x0010
        /*0014*/ 	.byte	0x00, 0xf0, 0x11, 0x00


	//----- nvinfo : EIATTR_KPARAM_INFO
	.align		4
.L_10:
        /*0018*/ 	.byte	0x04, 0x17
        /*001a*/ 	.short	(.L_12 - .L_11)
.L_11:
        /*001c*/ 	.word	0x00000000
        /*0020*/ 	.short	0x0001
        /*0022*/ 	.short	0x0008
        /*0024*/ 	.byte	0x00, 0xf5, 0x21, 0x00


	//----- nvinfo : EIATTR_KPARAM_INFO
	.align		4
.L_12:
        /*0028*/ 	.byte	0x04, 0x17
        /*002a*/ 	.short	(.L_14 - .L_13)
.L_13:
        /*002c*/ 	.word	0x00000000
        /*0030*/ 	.short	0x0000
        /*0032*/ 	.short	0x0000
        /*0034*/ 	.byte	0x00, 0xf5, 0x21, 0x00


	//----- nvinfo : EIATTR_SPARSE_MMA_MASK
	.align		4
.L_14:
        /*0038*/ 	.byte	0x03, 0x50
        /*003a*/ 	.short	0x0000


	//----- nvinfo : EIATTR_MAXREG_COUNT
	.align		4
        /*003c*/ 	.byte	0x03, 0x1b
        /*003e*/ 	.short	0x00ff


	//----- nvinfo : EIATTR_NUM_BARRIERS
	.align		4
        /*0040*/ 	.byte	0x02, 0x4c
        /*0042*/ 	.byte	0x01
	.zero		1


	//----- nvinfo : EIATTR_MERCURY_ISA_VERSION
	.align		4
        /*0044*/ 	.byte	0x03, 0x5f
        /*0046*/ 	.short	0x0101


	//----- nvinfo : EIATTR_VRC_CTA_INIT_COUNT
	.align		4
        /*0048*/ 	.byte	0x02, 0x4a
	.zero		1
	.zero		1


	//----- nvinfo : EIATTR_EXIT_INSTR_OFFSETS
	.align		4
        /*004c*/ 	.byte	0x04, 0x1c
        /*004e*/ 	.short	(.L_16 - .L_15)


	//   ....[0]....
.L_15:
        /*0050*/ 	.word	0x00000240


	//   ....[1]....
        /*0054*/ 	.word	0x00000440


	//----- nvinfo : EIATTR_CRS_STACK_SIZE
	.align		4
.L_16:
        /*0058*/ 	.byte	0x04, 0x1e
        /*005a*/ 	.short	(.L_18 - .L_17)
.L_17:
        /*005c*/ 	.word	0x00000000


	//----- nvinfo : EIATTR_CBANK_PARAM_SIZE
	.align		4
.L_18:
        /*0060*/ 	.byte	0x03, 0x19
        /*0062*/ 	.short	0x0014


	//----- nvinfo : EIATTR_PARAM_CBANK
	.align		4
        /*0064*/ 	.byte	0x04, 0x0a
        /*0066*/ 	.short	(.L_20 - .L_19)
	.align		4
.L_19:
        /*0068*/ 	.word	index@(.nv.constant0._Z30oned_convolution_tiling_kernelPKfPfi)
        /*006c*/ 	.short	0x0380
        /*006e*/ 	.short	0x0014


	//----- nvinfo : EIATTR_SW_WAR
	.align		4
.L_20:
        /*0070*/ 	.byte	0x04, 0x36
        /*0072*/ 	.short	(.L_22 - .L_21)
.L_21:
        /*0074*/ 	.word	0x00000008
.L_22:


//--------------------- .nv.callgraph             --------------------------
	.section	.nv.callgraph,"",@"SHT_CUDA_CALLGRAPH"
	.align	4
	.sectionentsize	8
	.align		4
        /*0000*/ 	.word	0x00000000
	.align		4
        /*0004*/ 	.word	0xffffffff
	.align		4
        /*0008*/ 	.word	0x00000000
	.align		4
        /*000c*/ 	.word	0xfffffffe
	.align		4
        /*0010*/ 	.word	0x00000000
	.align		4
        /*0014*/ 	.word	0xfffffffd
	.align		4
        /*0018*/ 	.word	0x00000000
	.align		4
        /*001c*/ 	.word	0xfffffffc


//--------------------- .nv.constant3             --------------------------
	.section	.nv.constant3,"a",@progbits
	.align	4
.nv.constant3:
	.type		M,@object
	.size		M,(.L_0 - M)
M:
	.zero		20
.L_0:


//--------------------- .text._Z30oned_convolution_tiling_kernelPKfPfi --------------------------
	.section	.text._Z30oned_convolution_tiling_kernelPKfPfi,"ax",@progbits
	.align	128
        .global         _Z30oned_convolution_tiling_kernelPKfPfi
        .type           _Z30oned_convolution_tiling_kernelPKfPfi,@function
        .size           _Z30oned_convolution_tiling_kernelPKfPfi,(.L_x_3 - _Z30oned_convolution_tiling_kernelPKfPfi)
        .other          _Z30oned_convolution_tiling_kernelPKfPfi,@"STO_CUDA_ENTRY STV_DEFAULT"
_Z30oned_convolution_tiling_kernelPKfPfi:
.text._Z30oned_convolution_tiling_kernelPKfPfi:
[----:B------:R-:W-:Y:S01]  /*0000*/  LDC R1, c[0x0][0x37c] ;  /* 0x0000df00ff017b82 */ /* 0x000fe20000000800 */
[----:B------:R-:W0:Y:S07]  /*0010*/  S2R R3, SR_TID.X ;  /* 0x0000000000037919 */ /* 0x000e2e0000002100 */
[----:B------:R-:W0:Y:S01]  /*0020*/  S2UR UR4, SR_CTAID.X ;  /* 0x00000000000479c3 */ /* 0x000e220000002500 */
[----:B------:R-:W1:Y:S01]  /*0030*/  LDCU UR8, c[0x0][0x390] ;  /* 0x00007200ff0877ac */ /* 0x000e620008000800 */
[----:B------:R-:W2:Y:S06]  /*0040*/  LDCU.64 UR6, c[0x0][0x358] ;  /* 0x00006b00ff0677ac */ /* 0x000eac0008000a00 */
[----:B------:R-:W0:Y:S02]  /*0050*/  LDC R8, c[0x0][0x360] ;  /* 0x0000d800ff087b82 */ /* 0x000e240000000800 */
[----:B0-----:R-:W-:-:S05]  /*0060*/  IMAD R2, R8, UR4, R3 ;  /* 0x0000000408027c24 */ /* 0x001fca000f8e0203 */
[----:B-1----:R-:W-:-:S13]  /*0070*/  ISETP.GE.AND P0, PT, R2, UR8, PT ;  /* 0x0000000802007c0c */ /* 0x002fda000bf06270 */
[----:B------:R-:W0:Y:S02]  /*0080*/  @!P0 LDC.64 R4, c[0x0][0x380] ;  /* 0x0000e000ff048b82 */ /* 0x000e240000000a00 */
[----:B0-----:R-:W-:-:S06]  /*0090*/  @!P0 IMAD.WIDE R4, R2, 0x4, R4 ;  /* 0x0000000402048825 */ /* 0x001fcc00078e0204 */
[----:B--2---:R-:W2:Y:S01]  /*00a0*/  @!P0 LDG.E R4, desc[UR6][R4.64] ;  /* 0x0000000604048981 */ /* 0x004ea2000c1e1900 */
[----:B------:R-:W0:Y:S01]  /*00b0*/  S2UR UR5, SR_CgaCtaId ;  /* 0x00000000000579c3 */ /* 0x000e220000008800 */
[----:B------:R-:W-:Y:S01]  /*00c0*/  UMOV UR4, 0x400 ;  /* 0x0000040000047882 */ /* 0x000fe20000000000 */
[----:B------:R-:W-:Y:S01]  /*00d0*/  ISETP.GT.U32.AND P1, PT, R3, 0x1, PT ;  /* 0x000000010300780c */ /* 0x000fe20003f24070 */
[----:B------:R-:W-:Y:S01]  /*00e0*/  BSSY.RECONVERGENT B0, `(.L_x_0) ;  /* 0x0000014000007945 */ /* 0x000fe20003800200 */
[----:B0-----:R-:W-:-:S06]  /*00f0*/  ULEA UR4, UR5, UR4, 0x18 ;  /* 0x0000000405047291 */ /* 0x001fcc000f8ec0ff */
[----:B------:R-:W-:-:S05]  /*0100*/  LEA R3, R3, UR4, 0x2 ;  /* 0x0000000403037c11 */ /* 0x000fca000f8e10ff */
[----:B--2---:R0:W-:Y:S01]  /*0110*/  @!P0 STS [R3+0x8], R4 ;  /* 0x0000080403008388 */ /* 0x0041e20000000800 */
[----:B------:R-:W-:Y:S05]  /*0120*/  @P1 BRA `(.L_x_1) ;  /* 0x00000000003c1947 */ /* 0x000fea0003800000 */
[C---:B------:R-:W-:Y:S02]  /*0130*/  VIADD R9, R2.reuse, 0xfffffffe ;  /* 0xfffffffe02097836 */ /* 0x040fe40000000000 */
[----:B------:R-:W-:Y:S02]  /*0140*/  HFMA2 R0, -RZ, RZ, 0, 0 ;  /* 0x00000000ff007431 */ /* 0x000fe400000001ff */
[----:B------:R-:W-:Y:S01]  /*0150*/  IMAD.IADD R11, R2, 0x1, R8 ;  /* 0x00000001020b7824 */ /* 0x000fe200078e0208 */
[----:B------:R-:W-:-:S04]  /*0160*/  ISETP.GE.AND P1, PT, R9, RZ, PT ;  /* 0x000000ff0900720c */ /* 0x000fc80003f26270 */
[----:B------:R-:W-:-:S09]  /*0170*/  ISETP.GE.AND P2, PT, R11, UR8, PT ;  /* 0x000000080b007c0c */ /* 0x000fd2000bf46270 */
[----:B0-----:R-:W0:Y:S08]  /*0180*/  @P1 LDC.64 R4, c[0x0][0x380] ;  /* 0x0000e000ff041b82 */ /* 0x001e300000000a00 */
[----:B------:R-:W1:Y:S01]  /*0190*/  @!P2 LDC.64 R6, c[0x0][0x380] ;  /* 0x0000e000ff06ab82 */ /* 0x000e620000000a00 */
[----:B0-----:R-:W-:-:S05]  /*01a0*/  @P1 IMAD.WIDE.U32 R4, R9, 0x4, R4 ;  /* 0x0000000409041825 */ /* 0x001fca00078e0004 */
[----:B------:R-:W2:Y:S01]  /*01b0*/  @P1 LDG.E R0, desc[UR6][R4.64] ;  /* 0x0000000604001981 */ /* 0x000ea2000c1e1900 */
[----:B-1----:R-:W-:-:S06]  /*01c0*/  @!P2 IMAD.WIDE R6, R11, 0x4, R6 ;  /* 0x000000040b06a825 */ /* 0x002fcc00078e0206 */
[----:B------:R-:W3:Y:S01]  /*01d0*/  @!P2 LDG.E R6, desc[UR6][R6.64] ;  /* 0x000000060606a981 */ /* 0x000ee2000c1e1900 */
[----:B------:R-:W-:-:S03]  /*01e0*/  IMAD R9, R8, 0x4, R3 ;  /* 0x0000000408097824 */ /* 0x000fc600078e0203 */
[----:B--2---:R1:W-:Y:S04]  /*01f0*/  STS [R3], R0 ;  /* 0x0000000003007388 */ /* 0x0043e80000000800 */
[----:B---3--:R1:W-:Y:S04]  /*0200*/  @!P2 STS [R9+0x8], R6 ;  /* 0x000008060900a388 */ /* 0x0083e80000000800 */
[----:B------:R1:W-:Y:S02]  /*0210*/  @P2 STS [R9+0x8], RZ ;  /* 0x000008ff09002388 */ /* 0x0003e40000000800 */
.L_x_1:
[----:B------:R-:W-:Y:S05]  /*0220*/  BSYNC.RECONVERGENT B0 ;  /* 0x0000000000007941 */ /* 0x000fea0003800200 */
.L_x_0:
[----:B------:R-:W-:Y:S06]  /*0230*/  BAR.SYNC.DEFER_BLOCKING 0x0 ;  /* 0x0000000000007b1d */ /* 0x000fec0000010000 */
[----:B------:R-:W-:Y:S05]  /*0240*/  @P0 EXIT ;  /* 0x000000000000094d */ /* 0x000fea0003800000 */
[C---:B-1----:R-:W-:Y:S01]  /*0250*/  VIADD R0, R2.reuse, 0xfffffffe ;  /* 0xfffffffe02007836 */ /* 0x042fe20000000000 */
[C---:B------:R-:W-:Y:S01]  /*0260*/  ISETP.GT.AND P1, PT, R2.reuse, UR8, PT ;  /* 0x0000000802007c0c */ /* 0x040fe2000bf24270 */
[----:B0-----:R-:W0:Y:S01]  /*0270*/  LDC.64 R4, c[0x0][0x388] ;  /* 0x0000e200ff047b82 */ /* 0x001e220000000a00 */
[----:B------:R-:W-:Y:S02]  /*0280*/  ISETP.GE.AND P4, PT, R2, RZ, PT ;  /* 0x000000ff0200720c */ /* 0x000fe40003f86270 */
[----:B------:R-:W-:Y:S02]  /*0290*/  ISETP.GE.AND P0, PT, R0, UR8, PT ;  /* 0x0000000800007c0c */ /* 0x000fe4000bf06270 */
[C---:B------:R-:W-:Y:S02]  /*02a0*/  IADD3 R0, PT, PT, R2.reuse, 0x1, RZ ;  /* 0x0000000102007810 */ /* 0x040fe40007ffe0ff */
[C---:B------:R-:W-:Y:S02]  /*02b0*/  ISETP.LT.OR P0, PT, R2.reuse, 0x2, P0 ;  /* 0x000000020200780c */ /* 0x040fe40000701670 */
[----:B------:R-:W-:-:S02]  /*02c0*/  ISETP.LT.OR P1, PT, R2, 0x1, P1 ;  /* 0x000000010200780c */ /* 0x000fc40000f21670 */
[----:B------:R-:W-:Y:S01]  /*02d0*/  ISETP.GE.AND P3, PT, R0, UR8, PT ;  /* 0x0000000800007c0c */ /* 0x000fe2000bf66270 */
[C---:B------:R-:W-:Y:S01]  /*02e0*/  VIADD R0, R2.reuse, 0x2 ;  /* 0x0000000202007836 */ /* 0x040fe20000000000 */
[----:B------:R-:W-:Y:S01]  /*02f0*/  MOV R7, RZ ;  /* 0x000000ff00077202 */ /* 0x000fe20000000f00 */
[----:B------:R-:W-:Y:S01]  /*0300*/  @P4 LDS R8, [R3+0x8] ;  /* 0x0000080003084984 */ /* 0x000fe20000000800 */
[----:B------:R-:W-:Y:S01]  /*0310*/  ISETP.LT.OR P3, PT, R2, -0x1, P3 ;  /* 0xffffffff0200780c */ /* 0x000fe20001f61670 */
[----:B------:R-:W1:Y:S01]  /*0320*/  @P4 LDC R13, c[0x3][0x8] ;  /* 0x00c00200ff0d4b82 */ /* 0x000e620000000800 */
[----:B------:R-:W-:-:S03]  /*0330*/  ISETP.GE.AND P2, PT, R0, UR8, PT ;  /* 0x0000000800007c0c */ /* 0x000fc6000bf46270 */
[----:B------:R-:W2:Y:S01]  /*0340*/  @!P0 LDS R0, [R3] ;  /* 0x0000000003008984 */ /* 0x000ea20000000800 */
[----:B------:R-:W-:-:S03]  /*0350*/  ISETP.LT.OR P2, PT, R2, -0x2, P2 ;  /* 0xfffffffe0200780c */ /* 0x000fc60001741670 */
[----:B------:R-:W3:Y:S01]  /*0360*/  @!P1 LDS R6, [R3+0x4] ;  /* 0x0000040003069984 */ /* 0x000ee20000000800 */
[----:B------:R-:W2:Y:S03]  /*0370*/  @!P0 LDC R9, c[0x3][RZ] ;  /* 0x00c00000ff098b82 */ /* 0x000ea60000000800 */
[----:B------:R-:W4:Y:S05]  /*0380*/  @!P3 LDS R10, [R3+0xc] ;  /* 0x00000c00030ab984 */ /* 0x000f2a0000000800 */
[----:B------:R-:W3:Y:S01]  /*0390*/  @!P1 LDC R11, c[0x3][0x4] ;  /* 0x00c00100ff0b9b82 */ /* 0x000ee20000000800 */
[----:B------:R0:W5:Y:S07]  /*03a0*/  @!P2 LDS R12, [R3+0x10] ;  /* 0x00001000030ca984 */ /* 0x00016e0000000800 */
[----:B------:R-:W4:Y:S01]  /*03b0*/  @!P3 LDC R14, c[0x3][0xc] ;  /* 0x00c00300ff0ebb82 */ /* 0x000f220000000800 */
[----:B0-----:R-:W-:-:S07]  /*03c0*/  IMAD.WIDE R2, R2, 0x4, R4 ;  /* 0x0000000402027825 */ /* 0x001fce00078e0204 */
[----:B------:R-:W5:Y:S01]  /*03d0*/  @!P2 LDC R15, c[0x3][0x10] ;  /* 0x00c00400ff0fab82 */ /* 0x000f620000000800 */
[----:B--2---:R-:W-:-:S04]  /*03e0*/  @!P0 FFMA R7, R0, R9, RZ ;  /* 0x0000000900078223 */ /* 0x004fc800000000ff */
[----:B---3--:R-:W-:-:S04]  /*03f0*/  @!P1 FFMA R7, R6, R11, R7 ;  /* 0x0000000b06079223 */ /* 0x008fc80000000007 */
[----:B-1----:R-:W-:-:S04]  /*0400*/  @P4 FFMA R7, R8, R13, R7 ;  /* 0x0000000d08074223 */ /* 0x002fc80000000007 */
[----:B----4-:R-:W-:-:S04]  /*0410*/  @!P3 FFMA R7, R10, R14, R7 ;  /* 0x0000000e0a07b223 */ /* 0x010fc80000000007 */
[----:B-----5:R-:W-:-:S05]  /*0420*/  @!P2 FFMA R7, R12, R15, R7 ;  /* 0x0000000f0c07a223 */ /* 0x020fca0000000007 */
[----:B------:R-:W-:Y:S01]  /*0430*/  STG.E desc[UR6][R2.64], R7 ;  /* 0x0000000702007986 */ /* 0x000fe2000c101906 */
[----:B------:R-:W-:Y:S05]  /*0440*/  EXIT ;  /* 0x000000000000794d */ /* 0x000fea0003800000 */
.L_x_2:
[----:B------:R-:W-:-:S00]  /*0450*/  BRA `(.L_x_2) ;  /* 0xfffffffc00fc7947 */ /* 0x000fc0000383ffff */
[----:B------:R-:W-:-:S00]  /*0460*/  NOP ;  /* 0x0000000000007918 */ /* 0x000fc00000000000 */
        /* <DEDUP_REMOVED lines=9> */
.L_x_3:


//--------------------- .nv.shared._Z30oned_convolution_tiling_kernelPKfPfi --------------------------
	.section	.nv.shared._Z30oned_convolution_tiling_kernelPKfPfi,"aw",@nobits
	.sectionflags	@""
	.align	4
.nv.shared._Z30oned_convolution_tiling_kernelPKfPfi:
	.zero		1168


//--------------------- .nv.shared.reserved.0     --------------------------
	.section	.nv.shared.reserved.0,"aw",@nobits
	.weak		__nv_reservedSMEM_offset_0_alias
	.size		__nv_reservedSMEM_offset_0_alias, 0, 64
	.other		__nv_reservedSMEM_offset_0_alias,@"STO_CUDA_RESERVED_SHARED STV_DEFAULT"
__nv_reservedSMEM_offset_0_alias:
	.zero		0
	.zero		64


//--------------------- .nv.constant0._Z30oned_convolution_tiling_kernelPKfPfi --------------------------
	.section	.nv.constant0._Z30oned_convolution_tiling_kernelPKfPfi,"a",@progbits
	.sectionflags	@""
	.align	4
.nv.constant0._Z30oned_convolution_tiling_kernelPKfPfi:
	.zero		916


//--------------------- SYMBOLS --------------------------

	.type		.nv.reservedSmem.offset0,@object
	.size		.nv.reservedSmem.offset0,0x4
	.type		.nv.reservedSmem.cap,@object
	.size		.nv.reservedSmem.cap,0x4
